	.headerflags	@"EF_CUDA_TEXMODE_UNIFIED EF_CUDA_64BIT_ADDRESS EF_CUDA_ACCELERATORS EF_CUDA_SM90 EF_CUDA_VIRTUAL_SM(EF_CUDA_SM90)"
	.elftype	@"ET_EXEC"


//--------------------- .nv.info                  --------------------------
	.section	.nv.info,"",@"SHT_CUDA_INFO"
	.align	4


	//----- nvinfo : EIATTR_REGCOUNT
	.align		4
        /*0000*/ 	.byte	0x04, 0x2f
        /*0002*/ 	.short	(.L_3 - .L_2)
	.align		4
.L_2:
        /*0004*/ 	.word	index@(triton_poi_fused_add_div_sqrt_14)
        /*0008*/ 	.word	0x00000028


	//----- nvinfo : EIATTR_MIN_STACK_SIZE
	.align		4
.L_3:
        /*000c*/ 	.byte	0x04, 0x12
        /*000e*/ 	.short	(.L_5 - .L_4)
	.align		4
.L_4:
        /*0010*/ 	.word	index@(triton_poi_fused_add_div_sqrt_14)
        /*0014*/ 	.word	0x00000000


	//----- nvinfo : EIATTR_FRAME_SIZE
	.align		4
.L_5:
        /*0018*/ 	.byte	0x04, 0x11
        /*001a*/ 	.short	(.L_7 - .L_6)
	.align		4
.L_6:
        /*001c*/ 	.word	index@(triton_poi_fused_add_div_sqrt_14)
        /*0020*/ 	.word	0x00000000


	//----- nvinfo : EIATTR_MIN_STACK_SIZE
	.align		4
.L_7:
        /*0024*/ 	.byte	0x04, 0x12
        /*0026*/ 	.short	(.L_9 - .L_8)
	.align		4
.L_8:
        /*0028*/ 	.word	index@(triton_poi_fused_add_div_sqrt_14)
        /*002c*/ 	.word	0x00000000
.L_9:


//--------------------- .nv.info.triton_poi_fused_add_div_sqrt_14 --------------------------
	.section	.nv.info.triton_poi_fused_add_div_sqrt_14,"",@"SHT_CUDA_INFO"
	.sectionflags	@""
	.align	4


	//----- nvinfo : EIATTR_CUDA_API_VERSION
	.align		4
        /*0000*/ 	.byte	0x04, 0x37
        /*0002*/ 	.short	(.L_11 - .L_10)
.L_10:
        /*0004*/ 	.word	0x0000007c


	//----- nvinfo : EIATTR_KPARAM_INFO
	.align		4
.L_11:
        /*0008*/ 	.byte	0x04, 0x17
        /*000a*/ 	.short	(.L_13 - .L_12)
.L_12:
        /*000c*/ 	.word	0x00000000
        /*0010*/ 	.short	0x0004
        /*0012*/ 	.short	0x001c
        /*0014*/ 	.byte	0x00, 0xf0, 0x11, 0x00


	//----- nvinfo : EIATTR_KPARAM_INFO
	.align		4
.L_13:
        /*0018*/ 	.byte	0x04, 0x17
        /*001a*/ 	.short	(.L_15 - .L_14)
.L_14:
        /*001c*/ 	.word	0x00000000
        /*0020*/ 	.short	0x0003
        /*0022*/ 	.short	0x0018
        /*0024*/ 	.byte	0x00, 0xf0, 0x11, 0x00


	//----- nvinfo : EIATTR_KPARAM_INFO
	.align		4
.L_15:
        /*0028*/ 	.byte	0x04, 0x17
        /*002a*/ 	.short	(.L_17 - .L_16)
.L_16:
        /*002c*/ 	.word	0x00000000
        /*0030*/ 	.short	0x0002
        /*0032*/ 	.short	0x0010
        /*0034*/ 	.byte	0x00, 0xf4, 0x21, 0x00


	//----- nvinfo : EIATTR_KPARAM_INFO
	.align		4
.L_17:
        /*0038*/ 	.byte	0x04, 0x17
        /*003a*/ 	.short	(.L_19 - .L_18)
.L_18:
        /*003c*/ 	.word	0x00000000
        /*0040*/ 	.short	0x0001
        /*0042*/ 	.short	0x0008
        /*0044*/ 	.byte	0x00, 0xf4, 0x21, 0x00


	//----- nvinfo : EIATTR_KPARAM_INFO
	.align		4
.L_19:
        /*0048*/ 	.byte	0x04, 0x17
        /*004a*/ 	.short	(.L_21 - .L_20)
.L_20:
        /*004c*/ 	.word	0x00000000
        /*0050*/ 	.short	0x0000
        /*0052*/ 	.short	0x0000
        /*0054*/ 	.byte	0x00, 0xf4, 0x21, 0x00


	//----- nvinfo : EIATTR_SPARSE_MMA_MASK
	.align		4
.L_21:
        /*0058*/ 	.byte	0x03, 0x50
        /*005a*/ 	.short	0x0000


	//----- nvinfo : EIATTR_MAXREG_COUNT
	.align		4
        /*005c*/ 	.byte	0x03, 0x1b
        /*005e*/ 	.short	0x00ff


	//----- nvinfo : EIATTR_EXIT_INSTR_OFFSETS
	.align		4
        /*0060*/ 	.byte	0x04, 0x1c
        /*0062*/ 	.short	(.L_23 - .L_22)


	//   ....[0]....
.L_22:
        /*0064*/ 	.word	0x00001a70


	//   ....[1]....
        /*0068*/ 	.word	0x00001a90


	//----- nvinfo : EIATTR_REQNTID
	.align		4
.L_23:
        /*006c*/ 	.byte	0x04, 0x10
        /*006e*/ 	.short	(.L_25 - .L_24)
.L_24:
        /*0070*/ 	.word	0x00000100
        /*0074*/ 	.word	0x00000001
        /*0078*/ 	.word	0x00000001


	//----- nvinfo : EIATTR_CBANK_PARAM_SIZE
	.align		4
.L_25:
        /*007c*/ 	.byte	0x03, 0x19
        /*007e*/ 	.short	0x0020


	//----- nvinfo : EIATTR_PARAM_CBANK
	.align		4
        /*0080*/ 	.byte	0x04, 0x0a
        /*0082*/ 	.short	(.L_27 - .L_26)
	.align		4
.L_26:
        /*0084*/ 	.word	index@(.nv.constant0.triton_poi_fused_add_div_sqrt_14)
        /*0088*/ 	.short	0x0210
        /*008a*/ 	.short	0x0020


	//----- nvinfo : EIATTR_SW_WAR
	.align		4
.L_27:
        /*008c*/ 	.byte	0x04, 0x36
        /*008e*/ 	.short	(.L_29 - .L_28)
.L_28:
        /*0090*/ 	.word	0x00000008
.L_29:


//--------------------- .nv.callgraph             --------------------------
	.section	.nv.callgraph,"",@"SHT_CUDA_CALLGRAPH"
	.align	4
	.sectionentsize	8
	.align		4
        /*0000*/ 	.word	0x00000000
	.align		4
        /*0004*/ 	.word	0xffffffff
	.align		4
        /*0008*/ 	.word	0x00000000
	.align		4
        /*000c*/ 	.word	0xfffffffe
	.align		4
        /*0010*/ 	.word	0x00000000
	.align		4
        /*0014*/ 	.word	0xfffffffd
	.align		4
        /*0018*/ 	.word	0x00000000
	.align		4
        /*001c*/ 	.word	0xfffffffc


//--------------------- .nv.constant4             --------------------------
	.section	.nv.constant4,"a",@progbits
	.align	8
	.align		8
.nv.constant4:
        /*0000*/ 	.dword	_$_str
	.align		8
        /*0008*/ 	.dword	_$_str_$_2


//--------------------- .text.triton_poi_fused_add_div_sqrt_14 --------------------------
	.section	.text.triton_poi_fused_add_div_sqrt_14,"ax",@progbits
	.sectionflags	@"SHF_BARRIERS=1"
	.align	128
        .global         triton_poi_fused_add_div_sqrt_14
        .type           triton_poi_fused_add_div_sqrt_14,@function
        .size           triton_poi_fused_add_div_sqrt_14,(.L_x_1 - triton_poi_fused_add_div_sqrt_14)
        .other          triton_poi_fused_add_div_sqrt_14,@"STO_CUDA_ENTRY STV_DEFAULT"
triton_poi_fused_add_div_sqrt_14:
.text.triton_poi_fused_add_div_sqrt_14:
[----:B------:R-:W0:Y:S01]  /*0000*/  LDC R1, c[0x0][0x28] ;  /* 0x00000a00ff017b82 */ /* 0x000e220000000800 */
[----:B------:R-:W1:Y:S07]  /*0010*/  S2R R0, SR_TID.X ;  /* 0x0000000000007919 */ /* 0x000e6e0000002100 */
[----:B------:R-:W2:Y:S01]  /*0020*/  S2UR UR5, SR_CgaCtaId ;  /* 0x00000000000579c3 */ /* 0x000ea20000008800 */
[----:B------:R-:W-:Y:S02]  /*0030*/  CS2R R24, SRZ ;  /* 0x0000000000187805 */ /* 0x000fe4000001ff00 */
[----:B------:R-:W-:Y:S01]  /*0040*/  CS2R R26, SRZ ;  /* 0x00000000001a7805 */ /* 0x000fe2000001ff00 */
[----:B------:R-:W3:Y:S01]  /*0050*/  S2R R37, SR_CTAID.Y ;  /* 0x0000000000257919 */ /* 0x000ee20000002600 */
[----:B------:R-:W-:Y:S01]  /*0060*/  ULDC.64 UR6, c[0x0][0x208] ;  /* 0x0000820000067ab9 */ /* 0x000fe20000000a00 */
[----:B------:R-:W-:-:S02]  /*0070*/  CS2R R20, SRZ ;  /* 0x0000000000147805 */ /* 0x000fc4000001ff00 */
[----:B------:R-:W-:Y:S01]  /*0080*/  CS2R R22, SRZ ;  /* 0x0000000000167805 */ /* 0x000fe2000001ff00 */
[----:B------:R-:W4:Y:S01]  /*0090*/  S2R R5, SR_CTAID.X ;  /* 0x0000000000057919 */ /* 0x000f220000002500 */
[----:B-1----:R-:W-:Y:S01]  /*00a0*/  IMAD.SHL.U32 R3, R0, 0x4, RZ ;  /* 0x0000000400037824 */ /* 0x002fe200078e00ff */
[----:B------:R-:W-:Y:S02]  /*00b0*/  SHF.R.U32.HI R11, RZ, 0x2, R0 ;  /* 0x00000002ff0b7819 */ /* 0x000fe40000011600 */
[----:B---3--:R-:W-:-:S04]  /*00c0*/  SHF.L.U32 R4, R37, 0x4, RZ ;  /* 0x0000000425047819 */ /* 0x008fc800000006ff */
[----:B------:R-:W-:-:S04]  /*00d0*/  LOP3.LUT R7, R4, 0xc, R3, 0xf8, !PT ;  /* 0x0000000c04077812 */ /* 0x000fc800078ef803 */
[----:B------:R-:W-:Y:S02]  /*00e0*/  SHF.R.S32.HI R2, RZ, 0x1f, R7 ;  /* 0x0000001fff027819 */ /* 0x000fe40000011407 */
[----:B------:R-:W-:Y:S02]  /*00f0*/  ISETP.GE.AND P0, PT, R7, 0x100, PT ;  /* 0x000001000700780c */ /* 0x000fe40003f06270 */
[----:B------:R-:W-:Y:S02]  /*0100*/  LEA.HI R6, R2, R7, RZ, 0x6 ;  /* 0x0000000702067211 */ /* 0x000fe400078f30ff */
[----:B------:R-:W1:Y:S02]  /*0110*/  LDC.64 R2, c[0x0][0x210] ;  /* 0x00008400ff027b82 */ /* 0x000e640000000a00 */
[----:B------:R-:W-:Y:S02]  /*0120*/  LOP3.LUT R10, R6, 0xffffffc0, RZ, 0xc0, !PT ;  /* 0xffffffc0060a7812 */ /* 0x000fe400078ec0ff */
[----:B------:R-:W-:-:S02]  /*0130*/  SHF.R.S32.HI R8, RZ, 0x6, R6 ;  /* 0x00000006ff087819 */ /* 0x000fc40000011406 */
[----:B------:R-:W-:Y:S02]  /*0140*/  SGXT.U32 R6, R11, 0x6 ;  /* 0x000000060b06781a */ /* 0x000fe40000000000 */
[----:B------:R-:W-:Y:S02]  /*0150*/  IADD3 R9, R7, -R10, RZ ;  /* 0x8000000a07097210 */ /* 0x000fe40007ffe0ff */
[----:B----4-:R-:W-:-:S03]  /*0160*/  PRMT R7, R6, 0x6540, R5 ;  /* 0x0000654006077816 */ /* 0x010fc60000000005 */
[----:B------:R-:W-:Y:S01]  /*0170*/  IMAD R16, R8, 0xf040, R9 ;  /* 0x0000f04008107824 */ /* 0x000fe200078e0209 */
[C---:B------:R-:W-:Y:S02]  /*0180*/  ISETP.LT.AND P1, PT, R7.reuse, 0x3c1, !P0 ;  /* 0x000003c10700780c */ /* 0x040fe40004721270 */
[C---:B------:R-:W-:Y:S01]  /*0190*/  LOP3.LUT R8, R7.reuse, 0x40, RZ, 0xfc, !PT ;  /* 0x0000004007087812 */ /* 0x040fe200078efcff */
[C---:B------:R-:W-:Y:S01]  /*01a0*/  IMAD R9, R7.reuse, 0x40, R16 ;  /* 0x0000004007097824 */ /* 0x040fe200078e0210 */
[----:B------:R-:W-:Y:S02]  /*01b0*/  LOP3.LUT R14, R7, 0x80, RZ, 0xfc, !PT ;  /* 0x00000080070e7812 */ /* 0x000fe400078efcff */
[C---:B------:R-:W-:Y:S02]  /*01c0*/  ISETP.LT.AND P2, PT, R8.reuse, 0x3c1, !P0 ;  /* 0x000003c10800780c */ /* 0x040fe40004741270 */
[----:B------:R-:W-:Y:S01]  /*01d0*/  LEA R11, R8, R16, 0x6 ;  /* 0x00000010080b7211 */ /* 0x000fe200078e30ff */
[----:B-1----:R-:W-:Y:S01]  /*01e0*/  IMAD.WIDE R8, R9, 0x4, R2 ;  /* 0x0000000409087825 */ /* 0x002fe200078e0202 */
[----:B------:R-:W-:-:S03]  /*01f0*/  SHF.L.U32 R18, R0, 0xa, RZ ;  /* 0x0000000a00127819 */ /* 0x000fc600000006ff */
[C---:B------:R-:W-:Y:S01]  /*0200*/  IMAD R17, R14.reuse, 0x40, R16 ;  /* 0x000000400e117824 */ /* 0x040fe200078e0210 */
[----:B------:R1:W3:Y:S01]  /*0210*/  @P1 LDG.E.EL.128 R24, desc[UR6][R8.64] ;  /* 0x0000000608181981 */ /* 0x0002e2000c2e1d00 */
[----:B------:R-:W-:Y:S01]  /*0220*/  ISETP.LT.AND P1, PT, R14, 0x3c1, !P0 ;  /* 0x000003c10e00780c */ /* 0x000fe20004721270 */
[--C-:B------:R-:W-:Y:S01]  /*0230*/  IMAD.WIDE R10, R11, 0x4, R2.reuse ;  /* 0x000000040b0a7825 */ /* 0x100fe200078e0202 */
[----:B------:R-:W-:Y:S01]  /*0240*/  LOP3.LUT R7, R7, 0xc0, RZ, 0xfc, !PT ;  /* 0x000000c007077812 */ /* 0x000fe200078efcff */
[----:B------:R-:W-:Y:S01]  /*0250*/  UMOV UR4, 0x400 ;  /* 0x0000040000047882 */ /* 0x000fe20000000000 */
[----:B------:R-:W-:Y:S02]  /*0260*/  CS2R R12, SRZ ;  /* 0x00000000000c7805 */ /* 0x000fe4000001ff00 */
[----:B------:R-:W-:Y:S02]  /*0270*/  CS2R R14, SRZ ;  /* 0x00000000000e7805 */ /* 0x000fe4000001ff00 */
[----:B------:R-:W-:Y:S01]  /*0280*/  ISETP.LT.AND P0, PT, R7, 0x3c1, !P0 ;  /* 0x000003c10700780c */ /* 0x000fe20004701270 */
[----:B-1----:R-:W-:Y:S01]  /*0290*/  IMAD.WIDE R8, R17, 0x4, R2 ;  /* 0x0000000411087825 */ /* 0x002fe200078e0202 */
[----:B------:R-:W-:Y:S01]  /*02a0*/  LOP3.LUT R17, R18, 0xc00, RZ, 0xc0, !PT ;  /* 0x00000c0012117812 */ /* 0x000fe200078ec0ff */
[----:B--2---:R-:W-:Y:S01]  /*02b0*/  UPRMT UR4, UR5, 0x654, UR4 ;  /* 0x0000065405047896 */ /* 0x004fe20008000004 */
[----:B------:R1:W2:Y:S04]  /*02c0*/  @P2 LDG.E.EL.128 R20, desc[UR6][R10.64] ;  /* 0x000000060a142981 */ /* 0x0002a8000c2e1d00 */
[----:B------:R4:W5:Y:S01]  /*02d0*/  @P1 LDG.E.EL.128 R12, desc[UR6][R8.64] ;  /* 0x00000006080c1981 */ /* 0x000962000c2e1d00 */
[----:B-1----:R-:W-:Y:S01]  /*02e0*/  IMAD R11, R7, 0x40, R16 ;  /* 0x00000040070b7824 */ /* 0x002fe200078e0210 */
[----:B------:R-:W-:-:S03]  /*02f0*/  LOP3.LUT R10, R17, 0x200, RZ, 0xfc, !PT ;  /* 0x00000200110a7812 */ /* 0x000fc600078efcff */
[----:B------:R-:W-:Y:S01]  /*0300*/  IMAD.WIDE R2, R11, 0x4, R2 ;  /* 0x000000040b027825 */ /* 0x000fe200078e0202 */
[----:B------:R-:W-:Y:S02]  /*0310*/  LEA.HI R19, R10, UR4, RZ, 0x1a ;  /* 0x000000040a137c11 */ /* 0x000fe4000f8fd0ff */
[----:B----4-:R-:W-:Y:S02]  /*0320*/  CS2R R8, SRZ ;  /* 0x0000000000087805 */ /* 0x010fe4000001ff00 */
[----:B------:R-:W-:-:S06]  /*0330*/  CS2R R10, SRZ ;  /* 0x00000000000a7805 */ /* 0x000fcc000001ff00 */
[----:B------:R1:W4:Y:S01]  /*0340*/  @P0 LDG.E.EL.128 R8, desc[UR6][R2.64] ;  /* 0x0000000602080981 */ /* 0x000322000c2e1d00 */
[C---:B------:R-:W-:Y:S02]  /*0350*/  LOP3.LUT R7, R17.reuse, 0x100, RZ, 0xfc, !PT ;  /* 0x0000010011077812 */ /* 0x040fe400078efcff */
[C---:B------:R-:W-:Y:S02]  /*0360*/  LOP3.LUT R16, R17.reuse, 0x300, RZ, 0xfc, !PT ;  /* 0x0000030011107812 */ /* 0x040fe400078efcff */
[C---:B------:R-:W-:Y:S02]  /*0370*/  LOP3.LUT R6, R17.reuse, R6, RZ, 0xfc, !PT ;  /* 0x0000000611067212 */ /* 0x040fe400078efcff */
[----:B------:R-:W-:Y:S02]  /*0380*/  LEA.HI R17, R17, UR4, RZ, 0x1a ;  /* 0x0000000411117c11 */ /* 0x000fe4000f8fd0ff */
[----:B------:R-:W-:Y:S02]  /*0390*/  LEA.HI R7, R7, UR4, RZ, 0x1a ;  /* 0x0000000407077c11 */ /* 0x000fe4000f8fd0ff */
[----:B------:R-:W-:-:S02]  /*03a0*/  LEA.HI R29, R16, UR4, RZ, 0x1a ;  /* 0x00000004101d7c11 */ /* 0x000fc4000f8fd0ff */
[C---:B------:R-:W-:Y:S01]  /*03b0*/  LEA R17, R6.reuse, R17, 0x2 ;  /* 0x0000001106117211 */ /* 0x040fe200078e10ff */
[C---:B------:R-:W-:Y:S01]  /*03c0*/  IMAD R16, R6.reuse, 0x4, R7 ;  /* 0x0000000406107824 */ /* 0x040fe200078e0207 */
[C---:B------:R-:W-:Y:S01]  /*03d0*/  LEA R7, R6.reuse, R19, 0x2 ;  /* 0x0000001306077211 */ /* 0x040fe200078e10ff */
[----:B------:R-:W-:Y:S01]  /*03e0*/  IMAD R6, R6, 0x4, R29 ;  /* 0x0000000406067824 */ /* 0x000fe200078e021d */
[----:B------:R-:W1:Y:S01]  /*03f0*/  LDC.64 R18, c[0x0][0x218] ;  /* 0x00008600ff127b82 */ /* 0x000e620000000a00 */
[----:B------:R-:W-:Y:S02]  /*0400*/  PRMT R34, R0, 0x6540, R5 ;  /* 0x0000654000227816 */ /* 0x000fe40000000005 */
[----:B------:R-:W-:Y:S02]  /*0410*/  SHF.R.S32.HI R35, RZ, 0x1b, R37 ;  /* 0x0000001bff237819 */ /* 0x000fe40000011425 */
[----:B------:R-:W-:Y:S02]  /*0420*/  ISETP.GE.AND P6, PT, R34, 0x3c1, PT ;  /* 0x000003c12200780c */ /* 0x000fe40003fc6270 */
[----:B-1----:R-:W-:-:S02]  /*0430*/  IADD3 R2, R4, 0x1, RZ ;  /* 0x0000000104027810 */ /* 0x002fc40007ffe0ff */
[----:B------:R-:W-:Y:S02]  /*0440*/  SGXT R35, R35, 0x1 ;  /* 0x000000012323781a */ /* 0x000fe40000000200 */
[----:B------:R-:W-:Y:S02]  /*0450*/  ISETP.LT.AND P3, PT, R2, 0x100, !P6 ;  /* 0x000001000200780c */ /* 0x000fe40007761270 */
[----:B------:R-:W-:-:S04]  /*0460*/  LEA.HI R2, R35, R2, RZ, 0x6 ;  /* 0x0000000223027211 */ /* 0x000fc800078f30ff */
[----:B------:R-:W-:-:S05]  /*0470*/  SHF.R.S32.HI R5, RZ, 0x6, R2 ;  /* 0x00000006ff057819 */ /* 0x000fca0000011402 */
[----:B------:R-:W-:Y:S01]  /*0480*/  IMAD R5, R5, 0x3c1, R34 ;  /* 0x000003c105057824 */ /* 0x000fe200078e0222 */
[----:B------:R-:W-:Y:S02]  /*0490*/  LEA.HI R3, R35, R4, RZ, 0x6 ;  /* 0x0000000423037211 */ /* 0x000fe400078f30ff */
[----:B------:R-:W-:Y:S02]  /*04a0*/  ISETP.LT.AND P0, PT, R4, 0x100, !P6 ;  /* 0x000001000400780c */ /* 0x000fe40007701270 */
[----:B------:R-:W-:-:S05]  /*04b0*/  SHF.R.S32.HI R3, RZ, 0x6, R3 ;  /* 0x00000006ff037819 */ /* 0x000fca0000011403 */
[----:B------:R-:W-:-:S04]  /*04c0*/  IMAD R3, R3, 0x3c1, R34 ;  /* 0x000003c103037824 */ /* 0x000fc800078e0222 */
[--C-:B0-----:R-:W-:Y:S01]  /*04d0*/  IMAD.WIDE R2, R3, 0x4, R18.reuse ;  /* 0x0000000403027825 */ /* 0x101fe200078e0212 */
[----:B---3--:R-:W-:Y:S04]  /*04e0*/  STS [R17], R24 ;  /* 0x0000001811007388 */ /* 0x008fe80000000800 */
[----:B------:R-:W-:Y:S04]  /*04f0*/  STS [R16+0x400], R25 ;  /* 0x0004001910007388 */ /* 0x000fe80000000800 */
[----:B------:R-:W-:Y:S04]  /*0500*/  STS [R7+0x800], R26 ;  /* 0x0008001a07007388 */ /* 0x000fe80000000800 */
[----:B------:R-:W-:Y:S04]  /*0510*/  STS [R6+0xc00], R27 ;  /* 0x000c001b06007388 */ /* 0x000fe80000000800 */
[----:B--2---:R-:W-:Y:S04]  /*0520*/  STS [R17+0x100], R20 ;  /* 0x0001001411007388 */ /* 0x004fe80000000800 */
[----:B------:R-:W-:Y:S04]  /*0530*/  STS [R16+0x500], R21 ;  /* 0x0005001510007388 */ /* 0x000fe80000000800 */
[----:B------:R-:W-:Y:S04]  /*0540*/  STS [R7+0x900], R22 ;  /* 0x0009001607007388 */ /* 0x000fe80000000800 */
[----:B------:R-:W-:Y:S04]  /*0550*/  STS [R6+0xd00], R23 ;  /* 0x000d001706007388 */ /* 0x000fe80000000800 */
[----:B-----5:R-:W-:Y:S04]  /*0560*/  STS [R17+0x200], R12 ;  /* 0x0002000c11007388 */ /* 0x020fe80000000800 */
[----:B------:R-:W-:Y:S04]  /*0570*/  STS [R16+0x600], R13 ;  /* 0x0006000d10007388 */ /* 0x000fe80000000800 */
[----:B------:R-:W-:Y:S04]  /*0580*/  STS [R7+0xa00], R14 ;  /* 0x000a000e07007388 */ /* 0x000fe80000000800 */
[----:B------:R0:W-:Y:S04]  /*0590*/  STS [R6+0xe00], R15 ;  /* 0x000e000f06007388 */ /* 0x0001e80000000800 */
[----:B----4-:R1:W-:Y:S04]  /*05a0*/  STS [R17+0x300], R8 ;  /* 0x0003000811007388 */ /* 0x0103e80000000800 */
[----:B------:R-:W-:Y:S04]  /*05b0*/  STS [R16+0x700], R9 ;  /* 0x0007000910007388 */ /* 0x000fe80000000800 */
[----:B------:R-:W-:Y:S04]  /*05c0*/  STS [R7+0xb00], R10 ;  /* 0x000b000a07007388 */ /* 0x000fe80000000800 */
[----:B------:R2:W-:Y:S01]  /*05d0*/  STS [R6+0xf00], R11 ;  /* 0x000f000b06007388 */ /* 0x0005e20000000800 */
[----:B0-----:R-:W-:Y:S01]  /*05e0*/  CS2R R14, SRZ ;  /* 0x00000000000e7805 */ /* 0x001fe2000001ff00 */
[----:B------:R-:W-:Y:S01]  /*05f0*/  BAR.SYNC.DEFER_BLOCKING 0x0 ;  /* 0x0000000000007b1d */ /* 0x000fe20000010000 */
[----:B------:R-:W-:-:S05]  /*0600*/  IMAD.WIDE R12, R5, 0x4, R18 ;  /* 0x00000004050c7825 */ /* 0x000fca00078e0212 */
[----:B------:R-:W3:Y:S04]  /*0610*/  @P3 LDG.E.EL R15, desc[UR6][R12.64] ;  /* 0x000000060c0f3981 */ /* 0x000ee8000c2e1900 */
[----:B------:R0:W4:Y:S01]  /*0620*/  @P0 LDG.E.EL R14, desc[UR6][R2.64] ;  /* 0x00000006020e0981 */ /* 0x000122000c2e1900 */
[----:B-1----:R-:W-:-:S05]  /*0630*/  VIADD R8, R4, 0x2 ;  /* 0x0000000204087836 */ /* 0x002fca0000000000 */
[----:B------:R-:W-:Y:S02]  /*0640*/  LEA.HI R5, R35, R8, RZ, 0x6 ;  /* 0x0000000823057211 */ /* 0x000fe400078f30ff */
[----:B------:R-:W-:Y:S02]  /*0650*/  ISETP.LT.AND P1, PT, R8, 0x100, !P6 ;  /* 0x000001000800780c */ /* 0x000fe40007721270 */
[----:B------:R-:W-:Y:S01]  /*0660*/  SHF.R.S32.HI R5, RZ, 0x6, R5 ;  /* 0x00000006ff057819 */ /* 0x000fe20000011405 */
[----:B------:R-:W-:-:S04]  /*0670*/  HFMA2.MMA R30, -RZ, RZ, 0, 0 ;  /* 0x00000000ff1e7435 */ /* 0x000fc800000001ff */
[----:B------:R-:W-:-:S04]  /*0680*/  IMAD R5, R5, 0x3c1, R34 ;  /* 0x000003c105057824 */ /* 0x000fc800078e0222 */
[----:B--2---:R-:W-:-:S05]  /*0690*/  IMAD.WIDE R6, R5, 0x4, R18 ;  /* 0x0000000405067825 */ /* 0x004fca00078e0212 */
[----:B------:R1:W2:Y:S01]  /*06a0*/  @P1 LDG.E.EL R30, desc[UR6][R6.64] ;  /* 0x00000006061e1981 */ /* 0x0002a2000c2e1900 */
[----:B------:R-:W-:Y:S01]  /*06b0*/  LOP3.LUT R10, R0, 0xff, RZ, 0xc0, !PT ;  /* 0x000000ff000a7812 */ /* 0x000fe200078ec0ff */
[----:B------:R-:W-:-:S05]  /*06c0*/  VIADD R0, R4, 0x3 ;  /* 0x0000000304007836 */ /* 0x000fca0000000000 */
[----:B0-----:R-:W-:Y:S02]  /*06d0*/  LEA.HI R2, R35, R0, RZ, 0x6 ;  /* 0x0000000023027211 */ /* 0x001fe400078f30ff */
[----:B------:R-:W-:Y:S02]  /*06e0*/  ISETP.LT.AND P5, PT, R0, 0x100, !P6 ;  /* 0x000001000000780c */ /* 0x000fe400077a1270 */
[----:B-1----:R-:W-:Y:S02]  /*06f0*/  SHF.R.S32.HI R7, RZ, 0x6, R2 ;  /* 0x00000006ff077819 */ /* 0x002fe40000011402 */
[----:B------:R-:W-:-:S03]  /*0700*/  MOV R28, RZ ;  /* 0x000000ff001c7202 */ /* 0x000fc60000000f00 */
[----:B------:R-:W-:-:S04]  /*0710*/  IMAD R7, R7, 0x3c1, R34 ;  /* 0x000003c107077824 */ /* 0x000fc800078e0222 */
[----:B------:R-:W-:-:S05]  /*0720*/  IMAD.WIDE R8, R7, 0x4, R18 ;  /* 0x0000000407087825 */ /* 0x000fca00078e0212 */
[----:B------:R0:W5:Y:S01]  /*0730*/  @P5 LDG.E.EL R28, desc[UR6][R8.64] ;  /* 0x00000006081c5981 */ /* 0x000162000c2e1900 */
[----:B------:R-:W-:-:S05]  /*0740*/  VIADD R0, R4, 0x4 ;  /* 0x0000000404007836 */ /* 0x000fca0000000000 */
[----:B------:R-:W-:Y:S02]  /*0750*/  ISETP.LT.AND P4, PT, R0, 0x100, !P6 ;  /* 0x000001000000780c */ /* 0x000fe40007781270 */
[----:B------:R-:W-:-:S04]  /*0760*/  LEA.HI R0, R35, R0, RZ, 0x6 ;  /* 0x0000000023007211 */ /* 0x000fc800078f30ff */
[----:B------:R-:W-:Y:S01]  /*0770*/  SHF.R.S32.HI R7, RZ, 0x6, R0 ;  /* 0x00000006ff077819 */ /* 0x000fe20000011400 */
[----:B------:R-:W-:-:S04]  /*0780*/  IMAD.MOV.U32 R26, RZ, RZ, RZ ;  /* 0x000000ffff1a7224 */ /* 0x000fc800078e00ff */
[----:B------:R-:W-:-:S04]  /*0790*/  IMAD R7, R7, 0x3c1, R34 ;  /* 0x000003c107077824 */ /* 0x000fc800078e0222 */
[----:B------:R-:W-:-:S05]  /*07a0*/  IMAD.WIDE R12, R7, 0x4, R18 ;  /* 0x00000004070c7825 */ /* 0x000fca00078e0212 */
[----:B------:R1:W2:Y:S01]  /*07b0*/  @P4 LDG.E.EL R26, desc[UR6][R12.64] ;  /* 0x000000060c1a4981 */ /* 0x0002a2000c2e1900 */
[----:B------:R-:W-:-:S05]  /*07c0*/  LEA R10, R10, UR4, 0x2 ;  /* 0x000000040a0a7c11 */ /* 0x000fca000f8e10ff */
[----:B------:R-:W3:Y:S01]  /*07d0*/  LDS R32, [R10+0x404] ;  /* 0x000404000a207984 */ /* 0x000ee20000000800 */
[----:B------:R-:W-:Y:S02]  /*07e0*/  IADD3 R2, R4, 0x5, RZ ;  /* 0x0000000504027810 */ /* 0x000fe40007ffe0ff */
[----:B------:R-:W-:Y:S01]  /*07f0*/  P2R R31, PR, RZ, 0x8 ;  /* 0x00000008ff1f7803 */ /* 0x000fe20000000000 */
[----:B------:R-:W-:Y:S01]  /*0800*/  IMAD.MOV.U32 R24, RZ, RZ, RZ ;  /* 0x000000ffff187224 */ /* 0x000fe200078e00ff */
[----:B------:R-:W-:Y:S01]  /*0810*/  LEA.HI R6, R35, R2, RZ, 0x6 ;  /* 0x0000000223067211 */ /* 0x000fe200078f30ff */
[----:B------:R-:W-:Y:S01]  /*0820*/  IMAD.MOV.U32 R16, RZ, RZ, RZ ;  /* 0x000000ffff107224 */ /* 0x000fe200078e00ff */
[----:B------:R-:W-:Y:S01]  /*0830*/  ISETP.LT.AND P3, PT, R2, 0x100, !P6 ;  /* 0x000001000200780c */ /* 0x000fe20007761270 */
[----:B------:R-:W2:Y:S01]  /*0840*/  LDS R3, [R10] ;  /* 0x000000000a037984 */ /* 0x000ea20000000800 */
[----:B------:R-:W-:Y:S02]  /*0850*/  SHF.R.S32.HI R11, RZ, 0x6, R6 ;  /* 0x00000006ff0b7819 */ /* 0x000fe40000011406 */
[----:B------:R-:W-:-:S02]  /*0860*/  P2R R29, PR, RZ, 0x2 ;  /* 0x00000002ff1d7803 */ /* 0x000fc40000000000 */
[----:B------:R-:W-:Y:S02]  /*0870*/  IADD3 R2, R4, 0x6, RZ ;  /* 0x0000000604027810 */ /* 0x000fe40007ffe0ff */
[----:B------:R-:W-:-:S04]  /*0880*/  IADD3 R0, R4, 0x7, RZ ;  /* 0x0000000704007810 */ /* 0x000fc80007ffe0ff */
[----:B0-----:R-:W-:Y:S02]  /*0890*/  LEA.HI R8, R35, R0, RZ, 0x6 ;  /* 0x0000000023087211 */ /* 0x001fe400078f30ff */
[----:B------:R-:W-:-:S04]  /*08a0*/  IADD3 R20, R4, 0x8, RZ ;  /* 0x0000000804147810 */ /* 0x000fc80007ffe0ff */
[----:B------:R-:W-:-:S04]  /*08b0*/  LEA.HI R21, R35, R20, RZ, 0x6 ;  /* 0x0000001423157211 */ /* 0x000fc800078f30ff */
[----:B------:R-:W-:Y:S02]  /*08c0*/  SHF.R.S32.HI R21, RZ, 0x6, R21 ;  /* 0x00000006ff157819 */ /* 0x000fe40000011415 */
[----:B-1----:R-:W-:Y:S02]  /*08d0*/  MOV R12, RZ ;  /* 0x000000ff000c7202 */ /* 0x002fe40000000f00 */
[----:B------:R-:W-:Y:S02]  /*08e0*/  IADD3 R36, R4, 0xa, RZ ;  /* 0x0000000a04247810 */ /* 0x000fe40007ffe0ff */
[----:B------:R-:W-:Y:S02]  /*08f0*/  P2R R25, PR, RZ, 0x10 ;  /* 0x00000010ff197803 */ /* 0x000fe40000000000 */
[----:B------:R-:W-:Y:S01]  /*0900*/  P2R R17, PR, RZ, 0x8 ;  /* 0x00000008ff117803 */ /* 0x000fe20000000000 */
[----:B---3--:R-:W-:-:S06]  /*0910*/  FADD R15, R15, 9.9999997171806853657e-10 ;  /* 0x3089705f0f0f7421 */ /* 0x008fcc0000000000 */
[----:B------:R-:W0:Y:S02]  /*0920*/  MUFU.SQRT R15, R15 ;  /* 0x0000000f000f7308 */ /* 0x000e240000002000 */
[----:B0-----:R-:W-:Y:S01]  /*0930*/  FADD R33, R15, 1.00000001335143196e-10 ;  /* 0x2edbe6ff0f217421 */ /* 0x001fe20000000000 */
[----:B------:R-:W-:-:S04]  /*0940*/  IMAD R15, R11, 0x3c1, R34 ;  /* 0x000003c10b0f7824 */ /* 0x000fc800078e0222 */
[----:B------:R-:W-:Y:S01]  /*0950*/  IMAD.WIDE R6, R15, 0x4, R18 ;  /* 0x000000040f067825 */ /* 0x000fe200078e0212 */
[----:B------:R-:W-:-:S04]  /*0960*/  FSETP.GT.AND P1, PT, R33, 8.50705917302346158658e+37, PT ;  /* 0x7e8000002100780b */ /* 0x000fc80003f24000 */
[----:B------:R0:W3:Y:S01]  /*0970*/  @P3 LDG.E.EL R24, desc[UR6][R6.64] ;  /* 0x0000000606183981 */ /* 0x0000e2000c2e1900 */
[----:B------:R-:W-:-:S04]  /*0980*/  LEA.HI R11, R35, R2, RZ, 0x6 ;  /* 0x00000002230b7211 */ /* 0x000fc800078f30ff */
[----:B------:R-:W-:-:S04]  /*0990*/  SHF.R.S32.HI R11, RZ, 0x6, R11 ;  /* 0x00000006ff0b7819 */ /* 0x000fc8000001140b */
[----:B------:R-:W-:Y:S01]  /*09a0*/  @P1 FMUL R33, R33, 0.25 ;  /* 0x3e80000021211820 */ /* 0x000fe20000400000 */
[----:B------:R-:W-:Y:S01]  /*09b0*/  @P1 FMUL R32, R32, 0.25 ;  /* 0x3e80000020201820 */ /* 0x000fe20000400000 */
[----:B------:R-:W-:Y:S01]  /*09c0*/  ISETP.LT.AND P1, PT, R2, 0x100, !P6 ;  /* 0x000001000200780c */ /* 0x000fe20007721270 */
[----:B------:R-:W-:Y:S01]  /*09d0*/  IMAD R9, R11, 0x3c1, R34 ;  /* 0x000003c10b097824 */ /* 0x000fe200078e0222 */
[----:B------:R-:W-:-:S03]  /*09e0*/  SHF.R.S32.HI R11, RZ, 0x6, R8 ;  /* 0x00000006ff0b7819 */ /* 0x000fc60000011408 */
[----:B------:R-:W-:-:S08]  /*09f0*/  IMAD.WIDE R8, R9, 0x4, R18 ;  /* 0x0000000409087825 */ /* 0x000fd000078e0212 */
[----:B------:R1:W3:Y:S01]  /*0a00*/  @P1 LDG.E.EL R16, desc[UR6][R8.64] ;  /* 0x0000000608101981 */ /* 0x0002e2000c2e1900 */
[----:B----4-:R-:W-:-:S06]  /*0a10*/  FADD R14, R14, 9.9999997171806853657e-10 ;  /* 0x3089705f0e0e7421 */ /* 0x010fcc0000000000 */
[----:B------:R-:W4:Y:S01]  /*0a20*/  MUFU.SQRT R14, R14 ;  /* 0x0000000e000e7308 */ /* 0x000f220000002000 */
[----:B------:R-:W-:Y:S02]  /*0a30*/  P2R R15, PR, RZ, 0x2 ;  /* 0x00000002ff0f7803 */ /* 0x000fe40000000000 */
[----:B------:R-:W-:Y:S01]  /*0a40*/  ISETP.LT.AND P1, PT, R0, 0x100, !P6 ;  /* 0x000001000000780c */ /* 0x000fe20007721270 */
[----:B------:R-:W-:-:S04]  /*0a50*/  IMAD R11, R11, 0x3c1, R34 ;  /* 0x000003c10b0b7824 */ /* 0x000fc800078e0222 */
[----:B0-----:R-:W-:-:S04]  /*0a60*/  IMAD.WIDE R6, R11, 0x4, R18 ;  /* 0x000000040b067825 */ /* 0x001fc800078e0212 */
[----:B----4-:R-:W-:Y:S01]  /*0a70*/  FADD R5, R14, 1.00000001335143196e-10 ;  /* 0x2edbe6ff0e057421 */ /* 0x010fe20000000000 */
[----:B------:R-:W-:Y:S01]  /*0a80*/  HFMA2.MMA R14, -RZ, RZ, 0, 0 ;  /* 0x00000000ff0e7435 */ /* 0x000fe200000001ff */
[----:B------:R-:W-:Y:S01]  /*0a90*/  P2R R13, PR, RZ, 0x2 ;  /* 0x00000002ff0d7803 */ /* 0x000fe20000000000 */
[----:B------:R-:W-:Y:S02]  /*0aa0*/  VIADD R2, R4, 0x9 ;  /* 0x0000000904027836 */ /* 0x000fe40000000000 */
[----:B------:R-:W-:-:S06]  /*0ab0*/  IMAD R11, R21, 0x3c1, R34 ;  /* 0x000003c1150b7824 */ /* 0x000fcc00078e0222 */
[----:B------:R0:W4:Y:S01]  /*0ac0*/  @P1 LDG.E.EL R14, desc[UR6][R6.64] ;  /* 0x00000006060e1981 */ /* 0x000122000c2e1900 */
[----:B------:R-:W-:Y:S01]  /*0ad0*/  ISETP.LT.AND P1, PT, R20, 0x100, !P6 ;  /* 0x000001001400780c */ /* 0x000fe20007721270 */
[----:B-1----:R-:W-:Y:S01]  /*0ae0*/  IMAD.WIDE R8, R11, 0x4, R18 ;  /* 0x000000040b087825 */ /* 0x002fe200078e0212 */
[----:B------:R-:W-:Y:S02]  /*0af0*/  LEA.HI R0, R35, R2, RZ, 0x6 ;  /* 0x0000000223007211 */ /* 0x000fe400078f30ff */
[----:B------:R-:W-:Y:S02]  /*0b00*/  FSETP.GT.AND P2, PT, R5, 8.50705917302346158658e+37, PT ;  /* 0x7e8000000500780b */ /* 0x000fe40003f44000 */
[----:B------:R-:W-:Y:S01]  /*0b10*/  SHF.R.S32.HI R21, RZ, 0x6, R0 ;  /* 0x00000006ff157819 */ /* 0x000fe20000011400 */
[----:B------:R-:W-:Y:S01]  /*0b20*/  VIADD R0, R4, 0xb ;  /* 0x0000000b04007836 */ /* 0x000fe20000000000 */
[----:B------:R-:W-:Y:S01]  /*0b30*/  P2R R11, PR, RZ, 0x2 ;  /* 0x00000002ff0b7803 */ /* 0x000fe20000000000 */
[----:B0-----:R-:W-:-:S04]  /*0b40*/  HFMA2.MMA R7, -RZ, RZ, 0, 0 ;  /* 0x00000000ff077435 */ /* 0x001fc800000001ff */
[----:B------:R0:W4:Y:S01]  /*0b50*/  @P1 LDG.E.EL R12, desc[UR6][R8.64] ;  /* 0x00000006080c1981 */ /* 0x000122000c2e1900 */
[----:B------:R-:W-:Y:S01]  /*0b60*/  ISETP.LT.AND P1, PT, R2, 0x100, !P6 ;  /* 0x000001000200780c */ /* 0x000fe20007721270 */
[----:B------:R-:W-:Y:S01]  /*0b70*/  IMAD R21, R21, 0x3c1, R34 ;  /* 0x000003c115157824 */ /* 0x000fe200078e0222 */
[C---:B------:R-:W-:Y:S02]  /*0b80*/  LEA.HI R20, R35.reuse, R36, RZ, 0x6 ;  /* 0x0000002423147211 */ /* 0x040fe400078f30ff */
[----:B------:R-:W-:Y:S02]  /*0b90*/  LEA.HI R6, R35, R0, RZ, 0x6 ;  /* 0x0000000023067211 */ /* 0x000fe400078f30ff */
[----:B------:R-:W-:Y:S01]  /*0ba0*/  SHF.R.S32.HI R23, RZ, 0x6, R20 ;  /* 0x00000006ff177819 */ /* 0x000fe20000011414 */
[----:B------:R-:W-:-:S04]  /*0bb0*/  IMAD.WIDE R20, R21, 0x4, R18 ;  /* 0x0000000415147825 */ /* 0x000fc800078e0212 */
[----:B------:R-:W-:Y:S01]  /*0bc0*/  @P2 FMUL R5, R5, 0.25 ;  /* 0x3e80000005052820 */ /* 0x000fe20000400000 */
[----:B--2---:R-:W-:Y:S01]  /*0bd0*/  @P2 FMUL R3, R3, 0.25 ;  /* 0x3e80000003032820 */ /* 0x004fe20000400000 */
[----:B------:R-:W-:Y:S02]  /*0be0*/  SHF.R.S32.HI R6, RZ, 0x6, R6 ;  /* 0x00000006ff067819 */ /* 0x000fe40000011406 */
[----:B------:R-:W-:Y:S01]  /*0bf0*/  ISETP.LT.AND P2, PT, R0, 0x100, !P6 ;  /* 0x000001000000780c */ /* 0x000fe20007741270 */
[----:B------:R1:W2:Y:S01]  /*0c00*/  @P1 LDG.E.EL R7, desc[UR6][R20.64] ;  /* 0x0000000614071981 */ /* 0x0002a2000c2e1900 */
[----:B0-----:R-:W-:Y:S01]  /*0c10*/  IMAD.MOV.U32 R8, RZ, RZ, RZ ;  /* 0x000000ffff087224 */ /* 0x001fe200078e00ff */
[----:B------:R-:W-:Y:S02]  /*0c20*/  P2R R9, PR, RZ, 0x2 ;  /* 0x00000002ff097803 */ /* 0x000fe40000000000 */
[----:B------:R-:W-:Y:S01]  /*0c30*/  ISETP.LT.AND P1, PT, R36, 0x100, !P6 ;  /* 0x000001002400780c */ /* 0x000fe20007721270 */
[----:B-1----:R-:W-:Y:S01]  /*0c40*/  IMAD R21, R6, 0x3c1, R34 ;  /* 0x000003c106157824 */ /* 0x002fe200078e0222 */
[----:B------:R-:W-:-:S03]  /*0c50*/  IADD3 R36, R4, 0xd, RZ ;  /* 0x0000000d04247810 */ /* 0x000fc60007ffe0ff */
[----:B------:R-:W-:Y:S01]  /*0c60*/  IMAD.WIDE R20, R21, 0x4, R18 ;  /* 0x0000000415147825 */ /* 0x000fe200078e0212 */
[----:B------:R-:W-:-:S04]  /*0c70*/  IADD3 R6, R4, 0xc, RZ ;  /* 0x0000000c04067810 */ /* 0x000fc80007ffe0ff */
[----:B------:R0:W2:Y:S01]  /*0c80*/  @P2 LDG.E.EL R8, desc[UR6][R20.64] ;  /* 0x0000000614082981 */ /* 0x0000a2000c2e1900 */
[----:B------:R-:W-:Y:S02]  /*0c90*/  ISETP.LT.AND P4, PT, R36, 0x100, !P6 ;  /* 0x000001002400780c */ /* 0x000fe40007781270 */
[C---:B------:R-:W-:Y:S02]  /*0ca0*/  LEA.HI R0, R35.reuse, R6, RZ, 0x6 ;  /* 0x0000000623007211 */ /* 0x040fe400078f30ff */
[----:B0-----:R-:W-:-:S04]  /*0cb0*/  LEA.HI R21, R35, R36, RZ, 0x6 ;  /* 0x0000002423157211 */ /* 0x001fc800078f30ff */
[----:B------:R-:W-:Y:S02]  /*0cc0*/  SHF.R.S32.HI R21, RZ, 0x6, R21 ;  /* 0x00000006ff157819 */ /* 0x000fe40000011415 */
[----:B------:R-:W-:Y:S01]  /*0cd0*/  ISETP.LT.AND P3, PT, R6, 0x100, !P6 ;  /* 0x000001000600780c */ /* 0x000fe20007761270 */
[----:B------:R-:W-:Y:S02]  /*0ce0*/  HFMA2.MMA R6, -RZ, RZ, 0, 0 ;  /* 0x00000000ff067435 */ /* 0x000fe400000001ff */
[----:B------:R-:W-:-:S04]  /*0cf0*/  IMAD R21, R21, 0x3c1, R34 ;  /* 0x000003c115157824 */ /* 0x000fc800078e0222 */
[----:B------:R-:W-:-:S05]  /*0d00*/  IMAD.WIDE R20, R21, 0x4, R18 ;  /* 0x0000000415147825 */ /* 0x000fca00078e0212 */
[----:B------:R0:W2:Y:S01]  /*0d10*/  @P4 LDG.E.EL R6, desc[UR6][R20.64] ;  /* 0x0000000614064981 */ /* 0x0000a2000c2e1900 */
[----:B------:R-:W-:Y:S02]  /*0d20*/  P2R R27, PR, RZ, 0x20 ;  /* 0x00000020ff1b7803 */ /* 0x000fe40000000000 */
[----:B0-----:R-:W-:-:S04]  /*0d30*/  IADD3 R20, R4, 0xe, RZ ;  /* 0x0000000e04147810 */ /* 0x001fc80007ffe0ff */
[----:B------:R-:W-:Y:S02]  /*0d40*/  LEA.HI R36, R35, R20, RZ, 0x6 ;  /* 0x0000001423247211 */ /* 0x000fe400078f30ff */
[----:B------:R-:W-:Y:S02]  /*0d50*/  ISETP.LT.AND P5, PT, R20, 0x100, !P6 ;  /* 0x000001001400780c */ /* 0x000fe400077a1270 */
[----:B------:R-:W-:Y:S01]  /*0d60*/  SHF.R.S32.HI R36, RZ, 0x6, R36 ;  /* 0x00000006ff247819 */ /* 0x000fe20000011424 */
[----:B------:R-:W-:-:S04]  /*0d70*/  IMAD R23, R23, 0x3c1, R34 ;  /* 0x000003c117177824 */ /* 0x000fc800078e0222 */
[----:B------:R-:W-:Y:S02]  /*0d80*/  IMAD R21, R36, 0x3c1, R34 ;  /* 0x000003c124157824 */ /* 0x000fe400078e0222 */
[----:B------:R-:W-:Y:S02]  /*0d90*/  IMAD.MOV.U32 R36, RZ, RZ, RZ ;  /* 0x000000ffff247224 */ /* 0x000fe400078e00ff */
[----:B------:R-:W-:Y:S01]  /*0da0*/  IMAD.WIDE R20, R21, 0x4, R18 ;  /* 0x0000000415147825 */ /* 0x000fe200078e0212 */
[----:B------:R-:W-:Y:S02]  /*0db0*/  MOV R2, RZ ;  /* 0x000000ff00027202 */ /* 0x000fe40000000f00 */
[----:B------:R-:W-:Y:S01]  /*0dc0*/  SHF.R.S32.HI R0, RZ, 0x6, R0 ;  /* 0x00000006ff007819 */ /* 0x000fe20000011400 */
[----:B------:R-:W-:Y:S01]  /*0dd0*/  IMAD.WIDE R22, R23, 0x4, R18 ;  /* 0x0000000417167825 */ /* 0x000fe200078e0212 */
[----:B------:R0:W2:Y:S04]  /*0de0*/  @P5 LDG.E.EL R36, desc[UR6][R20.64] ;  /* 0x0000000614245981 */ /* 0x0000a8000c2e1900 */
[----:B------:R1:W2:Y:S01]  /*0df0*/  @P1 LDG.E.EL R2, desc[UR6][R22.64] ;  /* 0x0000000616021981 */ /* 0x0002a2000c2e1900 */
[----:B0-----:R-:W-:Y:S01]  /*0e00*/  IADD3 R20, R4, 0xf, RZ ;  /* 0x0000000f04147810 */ /* 0x001fe20007ffe0ff */
[----:B-1----:R-:W-:-:S03]  /*0e10*/  IMAD R23, R0, 0x3c1, R34 ;  /* 0x000003c100177824 */ /* 0x002fc600078e0222 */
[----:B------:R-:W-:Y:S01]  /*0e20*/  LEA.HI R35, R35, R20, RZ, 0x6 ;  /* 0x0000001423237211 */ /* 0x000fe200078f30ff */
[----:B------:R-:W-:Y:S02]  /*0e30*/  IMAD.MOV.U32 R0, RZ, RZ, RZ ;  /* 0x000000ffff007224 */ /* 0x000fe400078e00ff */
[----:B------:R-:W-:Y:S01]  /*0e40*/  IMAD.WIDE R22, R23, 0x4, R18 ;  /* 0x0000000417167825 */ /* 0x000fe200078e0212 */
[----:B------:R-:W-:-:S04]  /*0e50*/  SHF.R.S32.HI R35, RZ, 0x6, R35 ;  /* 0x00000006ff237819 */ /* 0x000fc80000011423 */
[----:B------:R0:W2:Y:S01]  /*0e60*/  @P3 LDG.E.EL R0, desc[UR6][R22.64] ;  /* 0x0000000616003981 */ /* 0x0000a2000c2e1900 */
[----:B------:R-:W-:Y:S01]  /*0e70*/  IMAD R35, R35, 0x3c1, R34 ;  /* 0x000003c123237824 */ /* 0x000fe200078e0222 */
[----:B------:R-:W1:Y:S03]  /*0e80*/  MUFU.RCP R4, R5 ;  /* 0x0000000500047308 */ /* 0x000e660000001000 */
[----:B------:R-:W-:-:S04]  /*0e90*/  IMAD.WIDE R18, R35, 0x4, R18 ;  /* 0x0000000423127825 */ /* 0x000fc800078e0212 */
[----:B------:R-:W-:Y:S01]  /*0ea0*/  FADD R35, R30, 9.9999997171806853657e-10 ;  /* 0x3089705f1e237421 */ /* 0x000fe20000000000 */
[----:B0-----:R-:W0:Y:S01]  /*0eb0*/  LDC.64 R22, c[0x0][0x220] ;  /* 0x00008800ff167b82 */ /* 0x001e220000000a00 */
[----:B------:R-:W-:Y:S02]  /*0ec0*/  IMAD R37, R37, 0x3c10, R34 ;  /* 0x00003c1025257824 */ /* 0x000fe400078e0222 */
[----:B------:R-:W0:Y:S02]  /*0ed0*/  LDS R34, [R10+0x808] ;  /* 0x000808000a227984 */ /* 0x000e240000000800 */
[----:B------:R-:W5:Y:S01]  /*0ee0*/  MUFU.SQRT R35, R35 ;  /* 0x0000002300237308 */ /* 0x000f620000002000 */
[----:B------:R-:W-:Y:S01]  /*0ef0*/  ISETP.LT.AND P6, PT, R20, 0x100, !P6 ;  /* 0x000001001400780c */ /* 0x000fe200077c1270 */
[----:B-1----:R-:W-:Y:S01]  /*0f00*/  FMUL R4, R4, R3 ;  /* 0x0000000304047220 */ /* 0x002fe20000400000 */
[----:B------:R-:W-:Y:S01]  /*0f10*/  MOV R3, RZ ;  /* 0x000000ff00037202 */ /* 0x000fe20000000f00 */
[----:B-----5:R-:W-:-:S10]  /*0f20*/  FADD R28, R28, 9.9999997171806853657e-10 ;  /* 0x3089705f1c1c7421 */ /* 0x020fd40000000000 */
[----:B------:R1:W5:Y:S01]  /*0f30*/  @P6 LDG.E.EL R3, desc[UR6][R18.64] ;  /* 0x0000000612036981 */ /* 0x000362000c2e1900 */
[----:B------:R-:W-:Y:S01]  /*0f40*/  FADD R30, R35, 1.00000001335143196e-10 ;  /* 0x2edbe6ff231e7421 */ /* 0x000fe20000000000 */
[----:B0-----:R-:W-:Y:S02]  /*0f50*/  IMAD.WIDE R20, R37, 0x4, R22 ;  /* 0x0000000425147825 */ /* 0x001fe400078e0216 */
[----:B-1----:R-:W0:Y:S04]  /*0f60*/  LDS R18, [R10+0xc0c] ;  /* 0x000c0c000a127984 */ /* 0x002e280000000800 */
[----:B------:R1:W-:Y:S01]  /*0f70*/  @P0 STG.E desc[UR6][R20.64], R4 ;  /* 0x0000000414000986 */ /* 0x0003e2000c101906 */
[C---:B------:R-:W-:Y:S01]  /*0f80*/  FSETP.GT.AND P0, PT, R30.reuse, 8.50705917302346158658e+37, PT ;  /* 0x7e8000001e00780b */ /* 0x040fe20003f04000 */
[----:B------:R-:W1:Y:S08]  /*0f90*/  MUFU.RCP R33, R33 ;  /* 0x0000002100217308 */ /* 0x000e700000001000 */
[----:B------:R-:W1:Y:S04]  /*0fa0*/  MUFU.SQRT R28, R28 ;  /* 0x0000001c001c7308 */ /* 0x000e680000002000 */
[----:B------:R-:W-:Y:S01]  /*0fb0*/  @P0 FMUL R30, R30, 0.25 ;  /* 0x3e8000001e1e0820 */ /* 0x000fe20000400000 */
[----:B------:R-:W-:Y:S01]  /*0fc0*/  @P0 FMUL R34, R34, 0.25 ;  /* 0x3e80000022220820 */ /* 0x000fe20000400000 */
[----:B------:R-:W-:-:S02]  /*0fd0*/  ISETP.NE.AND P0, PT, R31, RZ, PT ;  /* 0x000000ff1f00720c */ /* 0x000fc40003f05270 */
[----:B------:R-:W0:Y:S01]  /*0fe0*/  MUFU.RCP R19, R30 ;  /* 0x0000001e00137308 */ /* 0x000e220000001000 */
[----:B------:R-:W-:Y:S02]  /*0ff0*/  VIADD R5, R37, 0x3c1 ;  /* 0x000003c125057836 */ /* 0x000fe40000000000 */
[----:B-1----:R-:W-:Y:S02]  /*1000*/  FMUL R31, R33, R32 ;  /* 0x00000020211f7220 */ /* 0x002fe40000400000 */
[----:B------:R-:W-:-:S04]  /*1010*/  IMAD.WIDE R4, R5, 0x4, R22 ;  /* 0x0000000405047825 */ /* 0x000fc800078e0216 */
[----:B------:R-:W-:Y:S01]  /*1020*/  FADD R20, R28, 1.00000001335143196e-10 ;  /* 0x2edbe6ff1c147421 */ /* 0x000fe20000000000 */
[----:B------:R-:W-:Y:S01]  /*1030*/  FADD R26, R26, 9.9999997171806853657e-10 ;  /* 0x3089705f1a1a7421 */ /* 0x000fe20000000000 */
[----:B------:R1:W-:Y:S03]  /*1040*/  @P0 STG.E desc[UR6][R4.64], R31 ;  /* 0x0000001f04000986 */ /* 0x0003e6000c101906 */
[----:B------:R-:W-:Y:S01]  /*1050*/  FSETP.GT.AND P0, PT, R20, 8.50705917302346158658e+37, PT ;  /* 0x7e8000001400780b */ /* 0x000fe20003f04000 */
[----:B0-----:R-:W-:Y:S02]  /*1060*/  FMUL R33, R19, R34 ;  /* 0x0000002213217220 */ /* 0x001fe40000400000 */
[----:B------:R-:W0:Y:S01]  /*1070*/  LDS R19, [R10+0x1010] ;  /* 0x001010000a137984 */ /* 0x000e220000000800 */
[----:B------:R-:W1:Y:S01]  /*1080*/  MUFU.SQRT R26, R26 ;  /* 0x0000001a001a7308 */ /* 0x000e620000002000 */
[----:B------:R-:W-:-:S08]  /*1090*/  IADD3 R21, R37, 0x782, RZ ;  /* 0x0000078225157810 */ /* 0x000fd00007ffe0ff */
[----:B------:R-:W-:Y:S01]  /*10a0*/  @P0 FMUL R20, R20, 0.25 ;  /* 0x3e80000014140820 */ /* 0x000fe20000400000 */
[----:B------:R-:W-:Y:S01]  /*10b0*/  @P0 FMUL R18, R18, 0.25 ;  /* 0x3e80000012120820 */ /* 0x000fe20000400000 */
[----:B------:R-:W-:Y:S01]  /*10c0*/  ISETP.NE.AND P0, PT, R29, RZ, PT ;  /* 0x000000ff1d00720c */ /* 0x000fe20003f05270 */
[----:B-1----:R-:W-:-:S04]  /*10d0*/  IMAD.WIDE R4, R21, 0x4, R22 ;  /* 0x0000000415047825 */ /* 0x002fc800078e0216 */
[----:B------:R-:W-:-:S08]  /*10e0*/  FADD R21, R26, 1.00000001335143196e-10 ;  /* 0x2edbe6ff1a157421 */ /* 0x000fd00000000000 */
[----:B------:R1:W-:Y:S01]  /*10f0*/  @P0 STG.E desc[UR6][R4.64], R33 ;  /* 0x0000002104000986 */ /* 0x0003e2000c101906 */
[----:B------:R-:W-:-:S13]  /*1100*/  FSETP.GT.AND P0, PT, R21, 8.50705917302346158658e+37, PT ;  /* 0x7e8000001500780b */ /* 0x000fda0003f04000 */
[----:B------:R-:W-:Y:S01]  /*1110*/  @P0 FMUL R21, R21, 0.25 ;  /* 0x3e80000015150820 */ /* 0x000fe20000400000 */
[----:B0-----:R-:W-:Y:S01]  /*1120*/  @P0 FMUL R19, R19, 0.25 ;  /* 0x3e80000013130820 */ /* 0x001fe20000400000 */
[----:B------:R-:W-:Y:S02]  /*1130*/  ISETP.NE.AND P0, PT, R27, RZ, PT ;  /* 0x000000ff1b00720c */ /* 0x000fe40003f05270 */
[----:B------:R-:W0:Y:S01]  /*1140*/  MUFU.RCP R27, R20 ;  /* 0x00000014001b7308 */ /* 0x000e220000001000 */
[----:B---3--:R-:W-:Y:S01]  /*1150*/  FADD R24, R24, 9.9999997171806853657e-10 ;  /* 0x3089705f18187421 */ /* 0x008fe20000000000 */
[----:B0-----:R-:W-:Y:S02]  /*1160*/  FMUL R27, R27, R18 ;  /* 0x000000121b1b7220 */ /* 0x001fe40000400000 */
[----:B------:R-:W0:Y:S04]  /*1170*/  LDS R18, [R10+0x1414] ;  /* 0x001414000a127984 */ /* 0x000e280000000800 */
[----:B------:R-:W3:Y:S01]  /*1180*/  MUFU.SQRT R24, R24 ;  /* 0x0000001800187308 */ /* 0x000ee20000002000 */
[----:B------:R-:W-:-:S07]  /*1190*/  IADD3 R29, R37, 0xb43, RZ ;  /* 0x00000b43251d7810 */ /* 0x000fce0007ffe0ff */
[----:B------:R-:W4:Y:S01]  /*11a0*/  MUFU.RCP R20, R21 ;  /* 0x0000001500147308 */ /* 0x000f220000001000 */
[----:B-1----:R-:W-:-:S04]  /*11b0*/  IMAD.WIDE R4, R29, 0x4, R22 ;  /* 0x000000041d047825 */ /* 0x002fc800078e0216 */
[----:B---3--:R-:W-:Y:S01]  /*11c0*/  FADD R26, R24, 1.00000001335143196e-10 ;  /* 0x2edbe6ff181a7421 */ /* 0x008fe20000000000 */
[----:B------:R1:W-:Y:S04]  /*11d0*/  @P0 STG.E desc[UR6][R4.64], R27 ;  /* 0x0000001b04000986 */ /* 0x0003e8000c101906 */
[----:B------:R-:W-:Y:S01]  /*11e0*/  FSETP.GT.AND P0, PT, R26, 8.50705917302346158658e+37, PT ;  /* 0x7e8000001a00780b */ /* 0x000fe20003f04000 */
[----:B----4-:R-:W-:Y:S01]  /*11f0*/  FMUL R29, R20, R19 ;  /* 0x00000013141d7220 */ /* 0x010fe20000400000 */
[----:B------:R-:W-:Y:S01]  /*1200*/  FADD R20, R16, 9.9999997171806853657e-10 ;  /* 0x3089705f10147421 */ /* 0x000fe20000000000 */
[----:B------:R-:W3:Y:S04]  /*1210*/  LDS R19, [R10+0x1818] ;  /* 0x001818000a137984 */ /* 0x000ee80000000800 */
[----:B------:R-:W4:Y:S01]  /*1220*/  LDS R16, [R10+0x1c1c] ;  /* 0x001c1c000a107984 */ /* 0x000f220000000800 */
[----:B------:R-:W1:Y:S05]  /*1230*/  MUFU.SQRT R20, R20 ;  /* 0x0000001400147308 */ /* 0x000e6a0000002000 */
[----:B------:R-:W-:Y:S01]  /*1240*/  @P0 FMUL R26, R26, 0.25 ;  /* 0x3e8000001a1a0820 */ /* 0x000fe20000400000 */
[----:B0-----:R-:W-:Y:S01]  /*1250*/  @P0 FMUL R18, R18, 0.25 ;  /* 0x3e80000012120820 */ /* 0x001fe20000400000 */
[----:B------:R-:W-:Y:S01]  /*1260*/  ISETP.NE.AND P0, PT, R25, RZ, PT ;  /* 0x000000ff1900720c */ /* 0x000fe20003f05270 */
[----:B------:R-:W-:-:S04]  /*1270*/  VIADD R25, R37, 0xf04 ;  /* 0x00000f0425197836 */ /* 0x000fc80000000000 */
[----:B-1----:R-:W-:-:S04]  /*1280*/  IMAD.WIDE R4, R25, 0x4, R22 ;  /* 0x0000000419047825 */ /* 0x002fc800078e0216 */
[----:B------:R-:W-:-:S04]  /*1290*/  FADD R24, R20, 1.00000001335143196e-10 ;  /* 0x2edbe6ff14187421 */ /* 0x000fc80000000000 */
[----:B------:R0:W-:Y:S01]  /*12a0*/  @P0 STG.E desc[UR6][R4.64], R29 ;  /* 0x0000001d04000986 */ /* 0x0001e2000c101906 */
[----:B------:R-:W-:-:S13]  /*12b0*/  FSETP.GT.AND P0, PT, R24, 8.50705917302346158658e+37, PT ;  /* 0x7e8000001800780b */ /* 0x000fda0003f04000 */
[----:B------:R-:W-:Y:S01]  /*12c0*/  @P0 FMUL R24, R24, 0.25 ;  /* 0x3e80000018180820 */ /* 0x000fe20000400000 */
[----:B---3--:R-:W-:Y:S01]  /*12d0*/  @P0 FMUL R19, R19, 0.25 ;  /* 0x3e80000013130820 */ /* 0x008fe20000400000 */
[----:B------:R-:W-:Y:S02]  /*12e0*/  ISETP.NE.AND P0, PT, R17, RZ, PT ;  /* 0x000000ff1100720c */ /* 0x000fe40003f05270 */
[----:B------:R-:W1:Y:S02]  /*12f0*/  MUFU.RCP R17, R26 ;  /* 0x0000001a00117308 */ /* 0x000e640000001000 */
[----:B-1----:R-:W-:Y:S01]  /*1300*/  FMUL R25, R17, R18 ;  /* 0x0000001211197220 */ /* 0x002fe20000400000 */
[----:B------:R-:W-:Y:S01]  /*1310*/  FADD R17, R14, 9.9999997171806853657e-10 ;  /* 0x3089705f0e117421 */ /* 0x000fe20000000000 */
[----:B------:R-:W-:Y:S01]  /*1320*/  IADD3 R21, R37, 0x12c5, RZ ;  /* 0x000012c525157810 */ /* 0x000fe20007ffe0ff */
[----:B------:R-:W1:Y:S04]  /*1330*/  LDS R14, [R10+0x2020] ;  /* 0x002020000a0e7984 */ /* 0x000e680000000800 */
[----:B------:R-:W3:Y:S01]  /*1340*/  MUFU.SQRT R17, R17 ;  /* 0x0000001100117308 */ /* 0x000ee20000002000 */
[----:B0-----:R-:W-:-:S05]  /*1350*/  IMAD.WIDE R4, R21, 0x4, R22 ;  /* 0x0000000415047825 */ /* 0x001fca00078e0216 */
[----:B------:R0:W-:Y:S01]  /*1360*/  @P0 STG.E desc[UR6][R4.64], R25 ;  /* 0x0000001904000986 */ /* 0x0001e2000c101906 */
[----:B---3--:R-:W-:-:S05]  /*1370*/  FADD R18, R17, 1.00000001335143196e-10 ;  /* 0x2edbe6ff11127421 */ /* 0x008fca0000000000 */
[----:B------:R-:W-:-:S13]  /*1380*/  FSETP.GT.AND P0, PT, R18, 8.50705917302346158658e+37, PT ;  /* 0x7e8000001200780b */ /* 0x000fda0003f04000 */
[----:B------:R-:W-:Y:S01]  /*1390*/  @P0 FMUL R18, R18, 0.25 ;  /* 0x3e80000012120820 */ /* 0x000fe20000400000 */
[----:B----4-:R-:W-:Y:S01]  /*13a0*/  @P0 FMUL R16, R16, 0.25 ;  /* 0x3e80000010100820 */ /* 0x010fe20000400000 */
[----:B------:R-:W-:Y:S02]  /*13b0*/  ISETP.NE.AND P0, PT, R15, RZ, PT ;  /* 0x000000ff0f00720c */ /* 0x000fe40003f05270 */
[----:B------:R-:W-:-:S05]  /*13c0*/  IADD3 R15, R37, 0x1686, RZ ;  /* 0x00001686250f7810 */ /* 0x000fca0007ffe0ff */
[----:B0-----:R-:W-:-:S04]  /*13d0*/  IMAD.WIDE R4, R15, 0x4, R22 ;  /* 0x000000040f047825 */ /* 0x001fc800078e0216 */
[----:B------:R-:W-:Y:S01]  /*13e0*/  FADD R15, R12, 9.9999997171806853657e-10 ;  /* 0x3089705f0c0f7421 */ /* 0x000fe20000000000 */
[----:B------:R-:W0:Y:S08]  /*13f0*/  MUFU.RCP R24, R24 ;  /* 0x0000001800187308 */ /* 0x000e300000001000 */
[----:B------:R-:W3:Y:S01]  /*1400*/  MUFU.SQRT R15, R15 ;  /* 0x0000000f000f7308 */ /* 0x000ee20000002000 */
[----:B0-----:R-:W-:Y:S01]  /*1410*/  FMUL R21, R24, R19 ;  /* 0x0000001318157220 */ /* 0x001fe20000400000 */
[----:B---3--:R-:W-:-:S04]  /*1420*/  FADD R17, R15, 1.00000001335143196e-10 ;  /* 0x2edbe6ff0f117421 */ /* 0x008fc80000000000 */
[----:B------:R0:W-:Y:S01]  /*1430*/  @P0 STG.E desc[UR6][R4.64], R21 ;  /* 0x0000001504000986 */ /* 0x0001e2000c101906 */
[----:B------:R-:W-:-:S03]  /*1440*/  FSETP.GT.AND P0, PT, R17, 8.50705917302346158658e+37, PT ;  /* 0x7e8000001100780b */ /* 0x000fc60003f04000 */
[----:B------:R-:W3:Y:S01]  /*1450*/  LDS R4, [R10+0x2424] ;  /* 0x002424000a047984 */ /* 0x000ee20000000800 */
[----:B--2---:R-:W-:-:S06]  /*1460*/  FADD R15, R7, 9.9999997171806853657e-10 ;  /* 0x3089705f070f7421 */ /* 0x004fcc0000000000 */
[----:B------:R-:W0:Y:S03]  /*1470*/  MUFU.SQRT R15, R15 ;  /* 0x0000000f000f7308 */ /* 0x000e260000002000 */
[----:B------:R-:W-:Y:S01]  /*1480*/  @P0 FMUL R17, R17, 0.25 ;  /* 0x3e80000011110820 */ /* 0x000fe20000400000 */
[----:B-1----:R-:W-:Y:S01]  /*1490*/  @P0 FMUL R14, R14, 0.25 ;  /* 0x3e8000000e0e0820 */ /* 0x002fe20000400000 */
[----:B------:R-:W-:-:S03]  /*14a0*/  ISETP.NE.AND P0, PT, R13, RZ, PT ;  /* 0x000000ff0d00720c */ /* 0x000fc60003f05270 */
[----:B------:R-:W1:Y:S01]  /*14b0*/  MUFU.RCP R13, R18 ;  /* 0x00000012000d7308 */ /* 0x000e620000001000 */
[----:B------:R-:W-:Y:S02]  /*14c0*/  VIADD R19, R37, 0x1a47 ;  /* 0x00001a4725137836 */ /* 0x000fe40000000000 */
[----:B0-----:R-:W-:Y:S01]  /*14d0*/  FADD R5, R15, 1.00000001335143196e-10 ;  /* 0x2edbe6ff0f057421 */ /* 0x001fe20000000000 */
[----:B-1----:R-:W-:Y:S01]  /*14e0*/  FMUL R25, R13, R16 ;  /* 0x000000100d197220 */ /* 0x002fe20000400000 */
[----:B------:R-:W-:-:S05]  /*14f0*/  IMAD.WIDE R12, R19, 0x4, R22 ;  /* 0x00000004130c7825 */ /* 0x000fca00078e0216 */
[----:B------:R0:W-:Y:S01]  /*1500*/  @P0 STG.E desc[UR6][R12.64], R25 ;  /* 0x000000190c000986 */ /* 0x0001e2000c101906 */
[----:B------:R-:W-:Y:S02]  /*1510*/  FSETP.GT.AND P0, PT, R5, 8.50705917302346158658e+37, PT ;  /* 0x7e8000000500780b */ /* 0x000fe40003f04000 */
[----:B------:R-:W-:Y:S01]  /*1520*/  IADD3 R7, R37, 0x1e08, RZ ;  /* 0x00001e0825077810 */ /* 0x000fe20007ffe0ff */
[----:B------:R-:W1:Y:S04]  /*1530*/  MUFU.RCP R17, R17 ;  /* 0x0000001100117308 */ /* 0x000e680000001000 */
[----:B0-----:R-:W-:-:S06]  /*1540*/  IMAD.WIDE R12, R7, 0x4, R22 ;  /* 0x00000004070c7825 */ /* 0x001fcc00078e0216 */
[----:B------:R-:W-:Y:S01]  /*1550*/  @P0 FMUL R5, R5, 0.25 ;  /* 0x3e80000005050820 */ /* 0x000fe20000400000 */
[----:B---3--:R-:W-:Y:S01]  /*1560*/  @P0 FMUL R4, R4, 0.25 ;  /* 0x3e80000004040820 */ /* 0x008fe20000400000 */
[----:B------:R-:W-:Y:S01]  /*1570*/  ISETP.NE.AND P0, PT, R11, RZ, PT ;  /* 0x000000ff0b00720c */ /* 0x000fe20003f05270 */
[----:B------:R-:W0:Y:S01]  /*1580*/  LDS R7, [R10+0x2828] ;  /* 0x002828000a077984 */ /* 0x000e220000000800 */
[----:B------:R-:W-:Y:S01]  /*1590*/  FADD R11, R2, 9.9999997171806853657e-10 ;  /* 0x3089705f020b7421 */ /* 0x000fe20000000000 */
[----:B-1----:R-:W-:Y:S02]  /*15a0*/  FMUL R19, R17, R14 ;  /* 0x0000000e11137220 */ /* 0x002fe40000400000 */
[----:B------:R-:W1:Y:S03]  /*15b0*/  LDS R2, [R10+0x2c2c] ;  /* 0x002c2c000a027984 */ /* 0x000e660000000800 */
[----:B------:R-:W2:Y:S01]  /*15c0*/  MUFU.SQRT R11, R11 ;  /* 0x0000000b000b7308 */ /* 0x000ea20000002000 */
[----:B------:R-:W-:-:S02]  /*15d0*/  FADD R14, R8, 9.9999997171806853657e-10 ;  /* 0x3089705f080e7421 */ /* 0x000fc40000000000 */
[----:B------:R-:W3:Y:S05]  /*15e0*/  LDS R8, [R10+0x3030] ;  /* 0x003030000a087984 */ /* 0x000eea0000000800 */
[----:B------:R-:W4:Y:S01]  /*15f0*/  MUFU.SQRT R14, R14 ;  /* 0x0000000e000e7308 */ /* 0x000f220000002000 */
[----:B------:R4:W-:Y:S01]  /*1600*/  @P0 STG.E desc[UR6][R12.64], R19 ;  /* 0x000000130c000986 */ /* 0x0009e2000c101906 */
[----:B------:R-:W-:Y:S01]  /*1610*/  FADD R6, R6, 9.9999997171806853657e-10 ;  /* 0x3089705f06067421 */ /* 0x000fe20000000000 */
[----:B------:R-:W-:Y:S01]  /*1620*/  FADD R36, R36, 9.9999997171806853657e-10 ;  /* 0x3089705f24247421 */ /* 0x000fe20000000000 */
[----:B-----5:R-:W-:Y:S01]  /*1630*/  FADD R3, R3, 9.9999997171806853657e-10 ;  /* 0x3089705f03037421 */ /* 0x020fe20000000000 */
[----:B------:R-:W-:Y:S01]  /*1640*/  LDS R12, [R10+0x3c3c] ;  /* 0x003c3c000a0c7984 */ /* 0x000fe20000000800 */
[----:B--2---:R-:W-:Y:S01]  /*1650*/  FADD R15, R11, 1.00000001335143196e-10 ;  /* 0x2edbe6ff0b0f7421 */ /* 0x004fe20000000000 */
[----:B------:R-:W-:-:S02]  /*1660*/  FADD R11, R0, 9.9999997171806853657e-10 ;  /* 0x3089705f000b7421 */ /* 0x000fc40000000000 */
[----:B------:R-:W2:Y:S02]  /*1670*/  LDS R0, [R10+0x3434] ;  /* 0x003434000a007984 */ /* 0x000ea40000000800 */
[----:B------:R-:W-:Y:S02]  /*1680*/  FSETP.GT.AND P0, PT, R15, 8.50705917302346158658e+37, PT ;  /* 0x7e8000000f00780b */ /* 0x000fe40003f04000 */
[----:B------:R-:W5:Y:S01]  /*1690*/  MUFU.SQRT R11, R11 ;  /* 0x0000000b000b7308 */ /* 0x000f620000002000 */
[----:B----4-:R-:W-:-:S10]  /*16a0*/  FADD R13, R14, 1.00000001335143196e-10 ;  /* 0x2edbe6ff0e0d7421 */ /* 0x010fd40000000000 */
[----:B------:R-:W-:Y:S01]  /*16b0*/  @P0 FMUL R15, R15, 0.25 ;  /* 0x3e8000000f0f0820 */ /* 0x000fe20000400000 */
[----:B0-----:R-:W-:Y:S01]  /*16c0*/  @P0 FMUL R7, R7, 0.25 ;  /* 0x3e80000007070820 */ /* 0x001fe20000400000 */
[----:B------:R-:W-:Y:S01]  /*16d0*/  FSETP.GT.AND P0, PT, R13, 8.50705917302346158658e+37, PT ;  /* 0x7e8000000d00780b */ /* 0x000fe20003f04000 */
[----:B------:R-:W0:Y:S01]  /*16e0*/  MUFU.SQRT R6, R6 ;  /* 0x0000000600067308 */ /* 0x000e220000002000 */
[----:B-----5:R-:W-:Y:S02]  /*16f0*/  FADD R16, R11, 1.00000001335143196e-10 ;  /* 0x2edbe6ff0b107421 */ /* 0x020fe40000000000 */
[----:B------:R-:W4:Y:S09]  /*1700*/  LDS R11, [R10+0x3838] ;  /* 0x003838000a0b7984 */ /* 0x000f320000000800 */
[----:B------:R-:W-:Y:S01]  /*1710*/  @P0 FMUL R13, R13, 0.25 ;  /* 0x3e8000000d0d0820 */ /* 0x000fe20000400000 */
[----:B-1----:R-:W-:Y:S01]  /*1720*/  @P0 FMUL R2, R2, 0.25 ;  /* 0x3e80000002020820 */ /* 0x002fe20000400000 */
[----:B------:R-:W-:Y:S01]  /*1730*/  FSETP.GT.AND P0, PT, R16, 8.50705917302346158658e+37, PT ;  /* 0x7e8000001000780b */ /* 0x000fe20003f04000 */
[----:B------:R-:W1:Y:S01]  /*1740*/  MUFU.SQRT R36, R36 ;  /* 0x0000002400247308 */ /* 0x000e620000002000 */
[----:B0-----:R-:W-:-:S11]  /*1750*/  FADD R14, R6, 1.00000001335143196e-10 ;  /* 0x2edbe6ff060e7421 */ /* 0x001fd60000000000 */
[----:B------:R-:W-:Y:S01]  /*1760*/  @P0 FMUL R16, R16, 0.25 ;  /* 0x3e80000010100820 */ /* 0x000fe20000400000 */
[----:B---3--:R-:W-:Y:S01]  /*1770*/  @P0 FMUL R8, R8, 0.25 ;  /* 0x3e80000008080820 */ /* 0x008fe20000400000 */
[----:B------:R-:W-:Y:S01]  /*1780*/  FSETP.GT.AND P0, PT, R14, 8.50705917302346158658e+37, PT ;  /* 0x7e8000000e00780b */ /* 0x000fe20003f04000 */
[----:B------:R-:W0:Y:S01]  /*1790*/  MUFU.SQRT R3, R3 ;  /* 0x0000000300037308 */ /* 0x000e220000002000 */
[----:B-1----:R-:W-:-:S11]  /*17a0*/  FADD R17, R36, 1.00000001335143196e-10 ;  /* 0x2edbe6ff24117421 */ /* 0x002fd60000000000 */
[----:B------:R-:W-:Y:S01]  /*17b0*/  @P0 FMUL R14, R14, 0.25 ;  /* 0x3e8000000e0e0820 */ /* 0x000fe20000400000 */
[----:B--2---:R-:W-:Y:S01]  /*17c0*/  @P0 FMUL R0, R0, 0.25 ;  /* 0x3e80000000000820 */ /* 0x004fe20000400000 */
[----:B------:R-:W-:Y:S01]  /*17d0*/  FSETP.GT.AND P0, PT, R17, 8.50705917302346158658e+37, PT ;  /* 0x7e8000001100780b */ /* 0x000fe20003f04000 */
[----:B0-----:R-:W-:-:S12]  /*17e0*/  FADD R18, R3, 1.00000001335143196e-10 ;  /* 0x2edbe6ff03127421 */ /* 0x001fd80000000000 */
[----:B------:R-:W-:Y:S01]  /*17f0*/  @P0 FMUL R17, R17, 0.25 ;  /* 0x3e80000011110820 */ /* 0x000fe20000400000 */
[----:B----4-:R-:W-:Y:S01]  /*1800*/  @P0 FMUL R11, R11, 0.25 ;  /* 0x3e8000000b0b0820 */ /* 0x010fe20000400000 */
[C---:B------:R-:W-:Y:S01]  /*1810*/  FSETP.GT.AND P0, PT, R18.reuse, 8.50705917302346158658e+37, PT ;  /* 0x7e8000001200780b */ /* 0x040fe20003f04000 */
[----:B------:R-:W0:Y:S08]  /*1820*/  MUFU.RCP R5, R5 ;  /* 0x0000000500057308 */ /* 0x000e300000001000 */
[----:B------:R-:W1:Y:S04]  /*1830*/  MUFU.RCP R3, R14 ;  /* 0x0000000e00037308 */ /* 0x000e680000001000 */
[----:B------:R-:W-:Y:S01]  /*1840*/  @P0 FMUL R18, R18, 0.25 ;  /* 0x3e80000012120820 */ /* 0x000fe20000400000 */
[----:B------:R-:W-:Y:S01]  /*1850*/  @P0 FMUL R12, R12, 0.25 ;  /* 0x3e8000000c0c0820 */ /* 0x000fe20000400000 */
[----:B------:R-:W-:-:S02]  /*1860*/  ISETP.NE.AND P0, PT, R9, RZ, PT ;  /* 0x000000ff0900720c */ /* 0x000fc40003f05270 */
[----:B------:R-:W2:Y:S08]  /*1870*/  MUFU.RCP R6, R15 ;  /* 0x0000000f00067308 */ /* 0x000eb00000001000 */
[----:B------:R-:W3:Y:S08]  /*1880*/  MUFU.RCP R9, R16 ;  /* 0x0000001000097308 */ /* 0x000ef00000001000 */
[----:B------:R-:W4:Y:S08]  /*1890*/  MUFU.RCP R10, R17 ;  /* 0x00000011000a7308 */ /* 0x000f300000001000 */
[----:B------:R-:W5:Y:S01]  /*18a0*/  MUFU.RCP R13, R13 ;  /* 0x0000000d000d7308 */ /* 0x000f620000001000 */
[----:B0-----:R-:W-:-:S07]  /*18b0*/  FMUL R4, R5, R4 ;  /* 0x0000000405047220 */ /* 0x001fce0000400000 */
[----:B------:R-:W0:Y:S01]  /*18c0*/  MUFU.RCP R19, R18 ;  /* 0x0000001200137308 */ /* 0x000e220000001000 */
[----:B-1----:R-:W-:Y:S01]  /*18d0*/  FMUL R5, R3, R0 ;  /* 0x0000000003057220 */ /* 0x002fe20000400000 */
[----:B------:R-:W-:Y:S01]  /*18e0*/  IADD3 R3, R37, 0x21c9, RZ ;  /* 0x000021c925037810 */ /* 0x000fe20007ffe0ff */
[----:B--2---:R-:W-:Y:S01]  /*18f0*/  FMUL R7, R6, R7 ;  /* 0x0000000706077220 */ /* 0x004fe20000400000 */
[----:B---3--:R-:W-:Y:S01]  /*1900*/  FMUL R21, R9, R8 ;  /* 0x0000000809157220 */ /* 0x008fe20000400000 */
[----:B----4-:R-:W-:Y:S01]  /*1910*/  FMUL R25, R10, R11 ;  /* 0x0000000b0a197220 */ /* 0x010fe20000400000 */
[----:B------:R-:W-:Y:S02]  /*1920*/  VIADD R9, R37, 0x258a ;  /* 0x0000258a25097836 */ /* 0x000fe40000000000 */
[----:B-----5:R-:W-:Y:S01]  /*1930*/  FMUL R6, R13, R2 ;  /* 0x000000020d067220 */ /* 0x020fe20000400000 */
[----:B------:R-:W-:Y:S02]  /*1940*/  IADD3 R11, R37, 0x294b, RZ ;  /* 0x0000294b250b7810 */ /* 0x000fe40007ffe0ff */
[----:B------:R-:W-:Y:S01]  /*1950*/  IADD3 R13, R37, 0x2d0c, RZ ;  /* 0x00002d0c250d7810 */ /* 0x000fe20007ffe0ff */
[----:B------:R-:W-:Y:S01]  /*1960*/  VIADD R15, R37, 0x30cd ;  /* 0x000030cd250f7836 */ /* 0x000fe20000000000 */
[----:B------:R-:W-:Y:S01]  /*1970*/  IADD3 R17, R37, 0x348e, RZ ;  /* 0x0000348e25117810 */ /* 0x000fe20007ffe0ff */
[----:B------:R-:W-:-:S04]  /*1980*/  IMAD.WIDE R2, R3, 0x4, R22 ;  /* 0x0000000403027825 */ /* 0x000fc800078e0216 */
[----:B0-----:R-:W-:Y:S01]  /*1990*/  FMUL R19, R19, R12 ;  /* 0x0000000c13137220 */ /* 0x001fe20000400000 */
[--C-:B------:R-:W-:Y:S01]  /*19a0*/  IMAD.WIDE R8, R9, 0x4, R22.reuse ;  /* 0x0000000409087825 */ /* 0x100fe200078e0216 */
[----:B------:R0:W-:Y:S03]  /*19b0*/  @P0 STG.E desc[UR6][R2.64], R4 ;  /* 0x0000000402000986 */ /* 0x0001e6000c101906 */
[--C-:B------:R-:W-:Y:S01]  /*19c0*/  IMAD.WIDE R10, R11, 0x4, R22.reuse ;  /* 0x000000040b0a7825 */ /* 0x100fe200078e0216 */
[----:B------:R0:W-:Y:S03]  /*19d0*/  @P1 STG.E desc[UR6][R8.64], R7 ;  /* 0x0000000708001986 */ /* 0x0001e6000c101906 */
[--C-:B------:R-:W-:Y:S01]  /*19e0*/  IMAD.WIDE R12, R13, 0x4, R22.reuse ;  /* 0x000000040d0c7825 */ /* 0x100fe200078e0216 */
[----:B------:R0:W-:Y:S03]  /*19f0*/  @P2 STG.E desc[UR6][R10.64], R6 ;  /* 0x000000060a002986 */ /* 0x0001e6000c101906 */
[----:B------:R-:W-:Y:S01]  /*1a00*/  IMAD.WIDE R14, R15, 0x4, R22 ;  /* 0x000000040f0e7825 */ /* 0x000fe200078e0216 */
[----:B------:R-:W-:-:S03]  /*1a10*/  IADD3 R37, R37, 0x384f, RZ ;  /* 0x0000384f25257810 */ /* 0x000fc60007ffe0ff */
[--C-:B------:R-:W-:Y:S01]  /*1a20*/  IMAD.WIDE R16, R17, 0x4, R22.reuse ;  /* 0x0000000411107825 */ /* 0x100fe200078e0216 */
[----:B------:R0:W-:Y:S04]  /*1a30*/  @P3 STG.E desc[UR6][R12.64], R21 ;  /* 0x000000150c003986 */ /* 0x0001e8000c101906 */
[----:B------:R0:W-:Y:S01]  /*1a40*/  @P4 STG.E desc[UR6][R14.64], R5 ;  /* 0x000000050e004986 */ /* 0x0001e2000c101906 */
[----:B------:R-:W-:-:S03]  /*1a50*/  IMAD.WIDE R22, R37, 0x4, R22 ;  /* 0x0000000425167825 */ /* 0x000fc600078e0216 */
[----:B------:R0:W-:Y:S02]  /*1a60*/  @P5 STG.E desc[UR6][R16.64], R25 ;  /* 0x0000001910005986 */ /* 0x0001e4000c101906 */
[----:B0-----:R-:W-:Y:S05]  /*1a70*/  @!P6 EXIT ;  /* 0x000000000000e94d */ /* 0x001fea0003800000 */
[----:B------:R-:W-:Y:S01]  /*1a80*/  STG.E desc[UR6][R22.64], R19 ;  /* 0x0000001316007986 */ /* 0x000fe2000c101906 */
[----:B------:R-:W-:Y:S05]  /*1a90*/  EXIT ;  /* 0x000000000000794d */ /* 0x000fea0003800000 */
.L_x_0:
[----:B------:R-:W-:-:S00]  /*1aa0*/  BRA `(.L_x_0) ;  /* 0xfffffffc00fc7947 */ /* 0x000fc0000383ffff */
[----:B------:R-:W-:-:S00]  /*1ab0*/  NOP ;  /* 0x0000000000007918 */ /* 0x000fc00000000000 */
        /* <DEDUP_REMOVED lines=12> */
.L_x_1:


//--------------------- .nv.global.init           --------------------------
	.section	.nv.global.init,"aw",@progbits
.nv.global.init:
	.type		_$_str,@object
	.size		_$_str,(_$_str_$_2 - _$_str)
_$_str:
        /*0000*/ 	.byte	0x5f, 0x5f, 0x43, 0x55, 0x44, 0x41, 0x5f, 0x46, 0x54, 0x5a, 0x00
	.type		_$_str_$_2,@object
	.size		_$_str_$_2,(.L_1 - _$_str_$_2)
_$_str_$_2:
        /*000b*/ 	.byte	0x5f, 0x5f, 0x43, 0x55, 0x44, 0x41, 0x5f, 0x50, 0x52, 0x45, 0x43, 0x5f, 0x53, 0x51, 0x52, 0x54
        /*001b*/ 	.byte	0x00
.L_1:


//--------------------- .nv.shared.triton_poi_fused_add_div_sqrt_14 --------------------------
	.section	.nv.shared.triton_poi_fused_add_div_sqrt_14,"aw",@nobits
	.sectionflags	@""
	.align	16
	.zero		1024


//--------------------- .nv.constant0.triton_poi_fused_add_div_sqrt_14 --------------------------
	.section	.nv.constant0.triton_poi_fused_add_div_sqrt_14,"a",@progbits
	.sectionflags	@""
	.align	4
.nv.constant0.triton_poi_fused_add_div_sqrt_14:
	.zero		560
